//
// Generated by NVIDIA NVVM Compiler
//
// Compiler Build ID: CL-36424714
// Cuda compilation tools, release 13.0, V13.0.88
// Based on NVVM 20.0.0
//

.version 9.0
.target sm_100
.address_size 64

	// .globl	_Z19findMinimumDistancePfS_
// _ZZ19findMinimumDistancePfS_E9distances has been demoted

.visible .entry _Z19findMinimumDistancePfS_(
	.param .u64 .ptr .align 1 _Z19findMinimumDistancePfS__param_0,
	.param .u64 .ptr .align 1 _Z19findMinimumDistancePfS__param_1
)
{
	.reg .pred 	%p<10>;
	.reg .b32 	%r<24>;
	.reg .b32 	%f<56>;
	.reg .b64 	%rd<13>;
	// demoted variable
	.shared .align 4 .b8 _ZZ19findMinimumDistancePfS_E9distances[1024];
	ld.param.u64 	%rd6, [_Z19findMinimumDistancePfS__param_0];
	ld.param.u64 	%rd5, [_Z19findMinimumDistancePfS__param_1];
	cvta.to.global.u64 	%rd7, %rd6;
	mov.u32 	%r1, %tid.x;
	mov.u32 	%r2, %ctaid.x;
	mov.u32 	%r23, %ntid.x;
	mad.lo.s32 	%r4, %r2, %r23, %r1;
	mul.wide.s32 	%rd8, %r4, 4;
	add.s64 	%rd1, %rd7, %rd8;
	neg.s32 	%r21, %r4;
	add.s64 	%rd12, %rd7, 16;
	mov.f32 	%f52, 0f7F7FFFFF;
	mov.b32 	%r22, 0;
$L__BB0_1:
	setp.eq.s32 	%p1, %r21, 0;
	@%p1 bra 	$L__BB0_3;
	ld.global.f32 	%f11, [%rd1];
	ld.global.f32 	%f12, [%rd12+-16];
	sub.f32 	%f13, %f11, %f12;
	ld.global.f32 	%f14, [%rd1+4];
	ld.global.f32 	%f15, [%rd12+-12];
	sub.f32 	%f16, %f14, %f15;
	mul.f32 	%f17, %f16, %f16;
	fma.rn.f32 	%f18, %f13, %f13, %f17;
	sqrt.rn.f32 	%f19, %f18;
	min.f32 	%f52, %f52, %f19;
$L__BB0_3:
	add.s32 	%r14, %r22, 2;
	setp.eq.s32 	%p2, %r14, %r4;
	@%p2 bra 	$L__BB0_5;
	ld.global.f32 	%f20, [%rd1];
	ld.global.f32 	%f21, [%rd12+-8];
	sub.f32 	%f22, %f20, %f21;
	ld.global.f32 	%f23, [%rd1+4];
	ld.global.f32 	%f24, [%rd12+-4];
	sub.f32 	%f25, %f23, %f24;
	mul.f32 	%f26, %f25, %f25;
	fma.rn.f32 	%f27, %f22, %f22, %f26;
	sqrt.rn.f32 	%f28, %f27;
	min.f32 	%f52, %f52, %f28;
$L__BB0_5:
	add.s32 	%r15, %r22, 4;
	setp.eq.s32 	%p3, %r15, %r4;
	@%p3 bra 	$L__BB0_7;
	ld.global.f32 	%f29, [%rd1];
	ld.global.f32 	%f30, [%rd12];
	sub.f32 	%f31, %f29, %f30;
	ld.global.f32 	%f32, [%rd1+4];
	ld.global.f32 	%f33, [%rd12+4];
	sub.f32 	%f34, %f32, %f33;
	mul.f32 	%f35, %f34, %f34;
	fma.rn.f32 	%f36, %f31, %f31, %f35;
	sqrt.rn.f32 	%f37, %f36;
	min.f32 	%f52, %f52, %f37;
$L__BB0_7:
	add.s32 	%r16, %r22, 6;
	setp.eq.s32 	%p4, %r16, %r4;
	@%p4 bra 	$L__BB0_9;
	ld.global.f32 	%f38, [%rd1];
	ld.global.f32 	%f39, [%rd12+8];
	sub.f32 	%f40, %f38, %f39;
	ld.global.f32 	%f41, [%rd1+4];
	ld.global.f32 	%f42, [%rd12+12];
	sub.f32 	%f43, %f41, %f42;
	mul.f32 	%f44, %f43, %f43;
	fma.rn.f32 	%f45, %f40, %f40, %f44;
	sqrt.rn.f32 	%f46, %f45;
	min.f32 	%f52, %f52, %f46;
$L__BB0_9:
	add.s32 	%r8, %r22, 8;
	add.s32 	%r21, %r21, 8;
	add.s64 	%rd12, %rd12, 32;
	setp.lt.u32 	%p5, %r22, 991;
	mov.u32 	%r22, %r8;
	@%p5 bra 	$L__BB0_1;
	shl.b32 	%r17, %r1, 2;
	mov.u32 	%r18, _ZZ19findMinimumDistancePfS_E9distances;
	add.s32 	%r10, %r18, %r17;
	st.shared.f32 	[%r10], %f52;
	bar.sync 	0;
	setp.lt.u32 	%p6, %r23, 2;
	@%p6 bra 	$L__BB0_14;
$L__BB0_11:
	shr.u32 	%r12, %r23, 1;
	setp.ge.u32 	%p7, %r1, %r12;
	@%p7 bra 	$L__BB0_13;
	ld.shared.f32 	%f47, [%r10];
	shl.b32 	%r19, %r12, 2;
	add.s32 	%r20, %r10, %r19;
	ld.shared.f32 	%f48, [%r20];
	min.f32 	%f49, %f47, %f48;
	st.shared.f32 	[%r10], %f49;
$L__BB0_13:
	bar.sync 	0;
	setp.gt.u32 	%p8, %r23, 3;
	mov.u32 	%r23, %r12;
	@%p8 bra 	$L__BB0_11;
$L__BB0_14:
	setp.ne.s32 	%p9, %r1, 0;
	@%p9 bra 	$L__BB0_16;
	ld.shared.f32 	%f50, [_ZZ19findMinimumDistancePfS_E9distances];
	cvta.to.global.u64 	%rd9, %rd5;
	mul.wide.u32 	%rd10, %r2, 4;
	add.s64 	%rd11, %rd9, %rd10;
	st.global.f32 	[%rd11], %f50;
$L__BB0_16:
	ret;

}


// ===== COMPILED SASS (sm_100) =====

	.target	sm_100

	.elftype	@"ET_EXEC"


//--------------------- .note.nv.tkinfo           --------------------------
	.section	.note.nv.tkinfo,"",@"SHT_NOTE"
	.sectionflags	@"SHF_NOTE_NV_TKINFO"
	.tkinfo
        /*0018*/ 	.word	0x00000002
        /*0030*/ 	.string	""
        /*0030*/ 	.string	"ptxas"
        /*0030*/ 	.string	"Cuda compilation tools, release 13.0, V13.0.88"
        /*0030*/ 	.string	"Build cuda_13.0.r13.0/compiler.36424714_0"
        /*0030*/ 	.string	"-arch sm_100 -m 64 "



//--------------------- .note.nv.cuinfo           --------------------------
	.section	.note.nv.cuinfo,"",@"SHT_NOTE"
	.sectionflags	@"SHF_NOTE_NV_CUINFO"
        /*0018*/ 	.short	0x0002
        /*001a*/ 	.short	0x0064
        /*001c*/ 	.short	0x0082
	.zero		2


//--------------------- .nv.info                  --------------------------
	.section	.nv.info,"",@"SHT_CUDA_INFO"
	.align	4


	//----- nvinfo : EIATTR_REGCOUNT
	.align		4
        /*0000*/ 	.byte	0x04, 0x2f
        /*0002*/ 	.short	(.L_1 - .L_0)
	.align		4
.L_0:
        /*0004*/ 	.word	index@(_Z19findMinimumDistancePfS_)
        /*0008*/ 	.word	0x00000015


	//----- nvinfo : EIATTR_FRAME_SIZE
	.align		4
.L_1:
        /*000c*/ 	.byte	0x04, 0x11
        /*000e*/ 	.short	(.L_3 - .L_2)
	.align		4
.L_2:
        /*0010*/ 	.word	index@($__internal_0_$__cuda_sm20_sqrt_rn_f32_slowpath)
        /*0014*/ 	.word	0x00000000


	//----- nvinfo : EIATTR_FRAME_SIZE
	.align		4
.L_3:
        /*0018*/ 	.byte	0x04, 0x11
        /*001a*/ 	.short	(.L_5 - .L_4)
	.align		4
.L_4:
        /*001c*/ 	.word	index@(_Z19findMinimumDistancePfS_)
        /*0020*/ 	.word	0x00000000


	//----- nvinfo : EIATTR_MIN_STACK_SIZE
	.align		4
.L_5:
        /*0024*/ 	.byte	0x04, 0x12
        /*0026*/ 	.short	(.L_7 - .L_6)
	.align		4
.L_6:
        /*0028*/ 	.word	index@(_Z19findMinimumDistancePfS_)
        /*002c*/ 	.word	0x00000000
.L_7:


//--------------------- .nv.compat                --------------------------
	.section	.nv.compat,"",@"SHT_CUDA_COMPAT_INFO"
	.align	4
        /*0000*/ 	.byte	0x02, 0x09, 0x00, 0x00, 0x02, 0x02, 0x01, 0x00, 0x02, 0x05, 0x05, 0x00, 0x03, 0x07, 0x01, 0x01
        /*0010*/ 	.byte	0x02, 0x03, 0x00, 0x00, 0x02, 0x06, 0x01, 0x00, 0x04, 0x0b, 0x08, 0x00, 0x01, 0x00, 0x00, 0x00
        /*0020*/ 	.byte	0x00, 0x00, 0x00, 0x00


//--------------------- .nv.info._Z19findMinimumDistancePfS_ --------------------------
	.section	.nv.info._Z19findMinimumDistancePfS_,"",@"SHT_CUDA_INFO"
	.sectionflags	@""
	.align	4


	//----- nvinfo : EIATTR_CUDA_API_VERSION
	.align		4
        /*0000*/ 	.byte	0x04, 0x37
        /*0002*/ 	.short	(.L_9 - .L_8)
.L_8:
        /*0004*/ 	.word	0x00000082


	//----- nvinfo : EIATTR_KPARAM_INFO
	.align		4
.L_9:
        /*0008*/ 	.byte	0x04, 0x17
        /*000a*/ 	.short	(.L_11 - .L_10)
.L_10:
        /*000c*/ 	.word	0x00000000
        /*0010*/ 	.short	0x0001
        /*0012*/ 	.short	0x0008
        /*0014*/ 	.byte	0x00, 0xf5, 0x21, 0x00


	//----- nvinfo : EIATTR_KPARAM_INFO
	.align		4
.L_11:
        /*0018*/ 	.byte	0x04, 0x17
        /*001a*/ 	.short	(.L_13 - .L_12)
.L_12:
        /*001c*/ 	.word	0x00000000
        /*0020*/ 	.short	0x0000
        /*0022*/ 	.short	0x0000
        /*0024*/ 	.byte	0x00, 0xf5, 0x21, 0x00


	//----- nvinfo : EIATTR_SPARSE_MMA_MASK
	.align		4
.L_13:
        /*0028*/ 	.byte	0x03, 0x50
        /*002a*/ 	.short	0x0000


	//----- nvinfo : EIATTR_MAXREG_COUNT
	.align		4
        /*002c*/ 	.byte	0x03, 0x1b
        /*002e*/ 	.short	0x00ff


	//----- nvinfo : EIATTR_NUM_BARRIERS
	.align		4
        /*0030*/ 	.byte	0x02, 0x4c
        /*0032*/ 	.byte	0x01
	.zero		1


	//----- nvinfo : EIATTR_MERCURY_ISA_VERSION
	.align		4
        /*0034*/ 	.byte	0x03, 0x5f
        /*0036*/ 	.short	0x0101


	//----- nvinfo : EIATTR_VRC_CTA_INIT_COUNT
	.align		4
        /*0038*/ 	.byte	0x02, 0x4a
	.zero		1
	.zero		1


	//----- nvinfo : EIATTR_EXIT_INSTR_OFFSETS
	.align		4
        /*003c*/ 	.byte	0x04, 0x1c
        /*003e*/ 	.short	(.L_15 - .L_14)


	//   ....[0]....
.L_14:
        /*0040*/ 	.word	0x000009b0


	//   ....[1]....
        /*0044*/ 	.word	0x00000a30


	//----- nvinfo : EIATTR_CRS_STACK_SIZE
	.align		4
.L_15:
        /*0048*/ 	.byte	0x04, 0x1e
        /*004a*/ 	.short	(.L_17 - .L_16)
.L_16:
        /*004c*/ 	.word	0x00000000


	//----- nvinfo : EIATTR_CBANK_PARAM_SIZE
	.align		4
.L_17:
        /*0050*/ 	.byte	0x03, 0x19
        /*0052*/ 	.short	0x0010


	//----- nvinfo : EIATTR_PARAM_CBANK
	.align		4
        /*0054*/ 	.byte	0x04, 0x0a
        /*0056*/ 	.short	(.L_19 - .L_18)
	.align		4
.L_18:
        /*0058*/ 	.word	index@(.nv.constant0._Z19findMinimumDistancePfS_)
        /*005c*/ 	.short	0x0380
        /*005e*/ 	.short	0x0010


	//----- nvinfo : EIATTR_SW_WAR
	.align		4
.L_19:
        /*0060*/ 	.byte	0x04, 0x36
        /*0062*/ 	.short	(.L_21 - .L_20)
.L_20:
        /*0064*/ 	.word	0x00000008
.L_21:


//--------------------- .nv.callgraph             --------------------------
	.section	.nv.callgraph,"",@"SHT_CUDA_CALLGRAPH"
	.align	4
	.sectionentsize	8
	.align		4
        /*0000*/ 	.word	0x00000000
	.align		4
        /*0004*/ 	.word	0xffffffff
	.align		4
        /*0008*/ 	.word	0x00000000
	.align		4
        /*000c*/ 	.word	0xfffffffe
	.align		4
        /*0010*/ 	.word	0x00000000
	.align		4
        /*0014*/ 	.word	0xfffffffd
	.align		4
        /*0018*/ 	.word	0x00000000
	.align		4
        /*001c*/ 	.word	0xfffffffc


//--------------------- .text._Z19findMinimumDistancePfS_ --------------------------
	.section	.text._Z19findMinimumDistancePfS_,"ax",@progbits
	.align	128
        .global         _Z19findMinimumDistancePfS_
        .type           _Z19findMinimumDistancePfS_,@function
        .size           _Z19findMinimumDistancePfS_,(.L_x_25 - _Z19findMinimumDistancePfS_)
        .other          _Z19findMinimumDistancePfS_,@"STO_CUDA_ENTRY STV_DEFAULT"
_Z19findMinimumDistancePfS_:
.text._Z19findMinimumDistancePfS_:
[----:B------:R-:W-:Y:S01]  /*0000*/  LDC R1, c[0x0][0x37c] ;  /* 0x0000df00ff017b82 */ /* 0x000fe20000000800 */
[----:B------:R-:W0:Y:S01]  /*0010*/  S2R R7, SR_TID.X ;  /* 0x0000000000077919 */ /* 0x000e220000002100 */
[----:B------:R-:W1:Y:S06]  /*0020*/  LDCU.64 UR4, c[0x0][0x380] ;  /* 0x00007000ff0477ac */ /* 0x000e6c0008000a00 */
[----:B------:R-:W2:Y:S01]  /*0030*/  LDC.64 R2, c[0x0][0x380] ;  /* 0x0000e000ff027b82 */ /* 0x000ea20000000a00 */
[----:B------:R-:W-:Y:S01]  /*0040*/  MOV R9, 0x7f7fffff ;  /* 0x7f7fffff00097802 */ /* 0x000fe20000000f00 */
[----:B------:R-:W0:Y:S01]  /*0050*/  S2R R6, SR_CTAID.X ;  /* 0x0000000000067919 */ /* 0x000e220000002500 */
[----:B------:R-:W3:Y:S01]  /*0060*/  LDCU UR8, c[0x0][0x360] ;  /* 0x00006c00ff0877ac */ /* 0x000ee20008000800 */
[----:B------:R-:W4:Y:S01]  /*0070*/  LDCU.64 UR6, c[0x0][0x358] ;  /* 0x00006b00ff0677ac */ /* 0x000f220008000a00 */
[----:B-1----:R-:W-:-:S04]  /*0080*/  UIADD3 UR4, UP0, UPT, UR4, 0x10, URZ ;  /* 0x0000001004047890 */ /* 0x002fc8000ff1e0ff */
[----:B------:R-:W-:Y:S01]  /*0090*/  UIADD3.X UR5, UPT, UPT, URZ, UR5, URZ, UP0, !UPT ;  /* 0x00000005ff057290 */ /* 0x000fe200087fe4ff */
[----:B---3--:R-:W-:Y:S02]  /*00a0*/  MOV R10, UR8 ;  /* 0x00000008000a7c02 */ /* 0x008fe40008000f00 */
[----:B------:R-:W-:Y:S01]  /*00b0*/  MOV R4, UR4 ;  /* 0x0000000400047c02 */ /* 0x000fe20008000f00 */
[----:B------:R-:W-:Y:S02]  /*00c0*/  UMOV UR4, URZ ;  /* 0x000000ff00047c82 */ /* 0x000fe40008000000 */
[----:B------:R-:W-:Y:S02]  /*00d0*/  IMAD.U32 R5, RZ, RZ, UR5 ;  /* 0x00000005ff057e24 */ /* 0x000fe4000f8e00ff */
[----:B0-----:R-:W-:-:S04]  /*00e0*/  IMAD R8, R6, UR8, R7 ;  /* 0x0000000806087c24 */ /* 0x001fc8000f8e0207 */
[C---:B--2---:R-:W-:Y:S01]  /*00f0*/  IMAD.WIDE R2, R8.reuse, 0x4, R2 ;  /* 0x0000000408027825 */ /* 0x044fe200078e0202 */
[----:B----4-:R-:W-:-:S07]  /*0100*/  IADD3 R14, PT, PT, -R8, RZ, RZ ;  /* 0x000000ff080e7210 */ /* 0x010fce0007ffe1ff */
.L_x_20:
[----:B------:R-:W-:Y:S01]  /*0110*/  ISETP.NE.AND P0, PT, R14, RZ, PT ;  /* 0x000000ff0e00720c */ /* 0x000fe20003f05270 */
[----:B------:R-:W-:-:S12]  /*0120*/  BSSY.RECONVERGENT B0, `(.L_x_0) ;  /* 0x0000019000007945 */ /* 0x000fd80003800200 */
[----:B------:R-:W-:Y:S05]  /*0130*/  @!P0 BRA `(.L_x_1) ;  /* 0x00000000005c8947 */ /* 0x000fea0003800000 */
[----:B------:R-:W2:Y:S04]  /*0140*/  LDG.E R12, desc[UR6][R2.64+0x4] ;  /* 0x00000406020c7981 */ /* 0x000ea8000c1e1900 */
[----:B------:R-:W2:Y:S04]  /*0150*/  LDG.E R13, desc[UR6][R4.64+-0xc] ;  /* 0xfffff406040d7981 */ /* 0x000ea8000c1e1900 */
[----:B------:R-:W3:Y:S04]  /*0160*/  LDG.E R0, desc[UR6][R2.64] ;  /* 0x0000000602007981 */ /* 0x000ee8000c1e1900 */
[----:B------:R-:W3:Y:S01]  /*0170*/  LDG.E R11, desc[UR6][R4.64+-0x10] ;  /* 0xfffff006040b7981 */ /* 0x000ee2000c1e1900 */
[----:B------:R-:W-:Y:S01]  /*0180*/  BSSY.RECONVERGENT B1, `(.L_x_2) ;  /* 0x0000011000017945 */ /* 0x000fe20003800200 */
[----:B--2---:R-:W-:Y:S01]  /*0190*/  FADD R12, R12, -R13 ;  /* 0x8000000d0c0c7221 */ /* 0x004fe20000000000 */
[----:B---3--:R-:W-:-:S03]  /*01a0*/  FADD R0, R0, -R11 ;  /* 0x8000000b00007221 */ /* 0x008fc60000000000 */
[----:B------:R-:W-:-:S04]  /*01b0*/  FMUL R11, R12, R12 ;  /* 0x0000000c0c0b7220 */ /* 0x000fc80000400000 */
[----:B------:R-:W-:-:S04]  /*01c0*/  FFMA R11, R0, R0, R11 ;  /* 0x00000000000b7223 */ /* 0x000fc8000000000b */
[----:B------:R0:W1:Y:S01]  /*01d0*/  MUFU.RSQ R12, R11 ;  /* 0x0000000b000c7308 */ /* 0x0000620000001400 */
[----:B------:R-:W-:-:S04]  /*01e0*/  IADD3 R0, PT, PT, R11, -0xd000000, RZ ;  /* 0xf30000000b007810 */ /* 0x000fc80007ffe0ff */
[----:B------:R-:W-:-:S13]  /*01f0*/  ISETP.GT.U32.AND P0, PT, R0, 0x727fffff, PT ;  /* 0x727fffff0000780c */ /* 0x000fda0003f04070 */
[----:B01----:R-:W-:Y:S05]  /*0200*/  @!P0 BRA `(.L_x_3) ;  /* 0x0000000000108947 */ /* 0x003fea0003800000 */
[----:B------:R-:W-:Y:S02]  /*0210*/  MOV R0, R11 ;  /* 0x0000000b00007202 */ /* 0x000fe40000000f00 */
[----:B------:R-:W-:-:S07]  /*0220*/  MOV R18, 0x240 ;  /* 0x0000024000127802 */ /* 0x000fce0000000f00 */
[----:B------:R-:W-:Y:S05]  /*0230*/  CALL.REL.NOINC `($__internal_0_$__cuda_sm20_sqrt_rn_f32_slowpath) ;  /* 0x0000000800007944 */ /* 0x000fea0003c00000 */
[----:B------:R-:W-:Y:S05]  /*0240*/  BRA `(.L_x_4) ;  /* 0x0000000000107947 */ /* 0x000fea0003800000 */
.L_x_3:
[----:B------:R-:W-:Y:S01]  /*0250*/  FMUL.FTZ R0, R11, R12 ;  /* 0x0000000c0b007220 */ /* 0x000fe20000410000 */
[----:B------:R-:W-:-:S03]  /*0260*/  FMUL.FTZ R12, R12, 0.5 ;  /* 0x3f0000000c0c7820 */ /* 0x000fc60000410000 */
[----:B------:R-:W-:-:S04]  /*0270*/  FFMA R11, -R0, R0, R11 ;  /* 0x00000000000b7223 */ /* 0x000fc8000000010b */
[----:B------:R-:W-:-:S07]  /*0280*/  FFMA R0, R11, R12, R0 ;  /* 0x0000000c0b007223 */ /* 0x000fce0000000000 */
.L_x_4:
[----:B------:R-:W-:Y:S05]  /*0290*/  BSYNC.RECONVERGENT B1 ;  /* 0x0000000000017941 */ /* 0x000fea0003800200 */
.L_x_2:
[----:B------:R-:W-:-:S07]  /*02a0*/  FMNMX R9, R9, R0, PT ;  /* 0x0000000009097209 */ /* 0x000fce0003800000 */
.L_x_1:
[----:B------:R-:W-:Y:S05]  /*02b0*/  BSYNC.RECONVERGENT B0 ;  /* 0x0000000000007941 */ /* 0x000fea0003800200 */
.L_x_0:
[----:B------:R-:W-:Y:S01]  /*02c0*/  UIADD3 UR5, UPT, UPT, UR4, 0x2, URZ ;  /* 0x0000000204057890 */ /* 0x000fe2000fffe0ff */
[----:B------:R-:W-:Y:S05]  /*02d0*/  BSSY.RECONVERGENT B0, `(.L_x_5) ;  /* 0x000001a000007945 */ /* 0x000fea0003800200 */
[----:B------:R-:W-:-:S13]  /*02e0*/  ISETP.NE.AND P0, PT, R8, UR5, PT ;  /* 0x0000000508007c0c */ /* 0x000fda000bf05270 */
        /* <DEDUP_REMOVED lines=14> */
[----:B------:R-:W-:Y:S01]  /*03d0*/  IMAD.MOV.U32 R0, RZ, RZ, R11 ;  /* 0x000000ffff007224 */ /* 0x000fe200078e000b */
[----:B------:R-:W-:-:S07]  /*03e0*/  MOV R18, 0x400 ;  /* 0x0000040000127802 */ /* 0x000fce0000000f00 */
[----:B------:R-:W-:Y:S05]  /*03f0*/  CALL.REL.NOINC `($__internal_0_$__cuda_sm20_sqrt_rn_f32_slowpath) ;  /* 0x0000000400907944 */ /* 0x000fea0003c00000 */
[----:B------:R-:W-:Y:S05]  /*0400*/  BRA `(.L_x_9) ;  /* 0x0000000000107947 */ /* 0x000fea0003800000 */
.L_x_8:
[----:B------:R-:W-:Y:S01]  /*0410*/  FMUL.FTZ R0, R11, R12 ;  /* 0x0000000c0b007220 */ /* 0x000fe20000410000 */
[----:B------:R-:W-:-:S03]  /*0420*/  FMUL.FTZ R12, R12, 0.5 ;  /* 0x3f0000000c0c7820 */ /* 0x000fc60000410000 */
[----:B------:R-:W-:-:S04]  /*0430*/  FFMA R11, -R0, R0, R11 ;  /* 0x00000000000b7223 */ /* 0x000fc8000000010b */
[----:B------:R-:W-:-:S07]  /*0440*/  FFMA R0, R11, R12, R0 ;  /* 0x0000000c0b007223 */ /* 0x000fce0000000000 */
.L_x_9:
[----:B------:R-:W-:Y:S05]  /*0450*/  BSYNC.RECONVERGENT B1 ;  /* 0x0000000000017941 */ /* 0x000fea0003800200 */
.L_x_7:
[----:B------:R-:W-:-:S07]  /*0460*/  FMNMX R9, R9, R0, PT ;  /* 0x0000000009097209 */ /* 0x000fce0003800000 */
.L_x_6:
[----:B------:R-:W-:Y:S05]  /*0470*/  BSYNC.RECONVERGENT B0 ;  /* 0x0000000000007941 */ /* 0x000fea0003800200 */
.L_x_5:
        /* <DEDUP_REMOVED lines=21> */
.L_x_13:
[----:B------:R-:W-:Y:S01]  /*05d0*/  FMUL.FTZ R0, R11, R12 ;  /* 0x0000000c0b007220 */ /* 0x000fe20000410000 */
[----:B------:R-:W-:-:S03]  /*05e0*/  FMUL.FTZ R12, R12, 0.5 ;  /* 0x3f0000000c0c7820 */ /* 0x000fc60000410000 */
[----:B------:R-:W-:-:S04]  /*05f0*/  FFMA R11, -R0, R0, R11 ;  /* 0x00000000000b7223 */ /* 0x000fc8000000010b */
[----:B------:R-:W-:-:S07]  /*0600*/  FFMA R0, R11, R12, R0 ;  /* 0x0000000c0b007223 */ /* 0x000fce0000000000 */
.L_x_14:
[----:B------:R-:W-:Y:S05]  /*0610*/  BSYNC.RECONVERGENT B1 ;  /* 0x0000000000017941 */ /* 0x000fea0003800200 */
.L_x_12:
[----:B------:R-:W-:-:S07]  /*0620*/  FMNMX R9, R9, R0, PT ;  /* 0x0000000009097209 */ /* 0x000fce0003800000 */
.L_x_11:
[----:B------:R-:W-:Y:S05]  /*0630*/  BSYNC.RECONVERGENT B0 ;  /* 0x0000000000007941 */ /* 0x000fea0003800200 */
.L_x_10:
        /* <DEDUP_REMOVED lines=21> */
.L_x_18:
[----:B------:R-:W-:Y:S01]  /*0790*/  FMUL.FTZ R0, R11, R12 ;  /* 0x0000000c0b007220 */ /* 0x000fe20000410000 */
[----:B------:R-:W-:-:S03]  /*07a0*/  FMUL.FTZ R12, R12, 0.5 ;  /* 0x3f0000000c0c7820 */ /* 0x000fc60000410000 */
[----:B------:R-:W-:-:S04]  /*07b0*/  FFMA R11, -R0, R0, R11 ;  /* 0x00000000000b7223 */ /* 0x000fc8000000010b */
[----:B------:R-:W-:-:S07]  /*07c0*/  FFMA R0, R11, R12, R0 ;  /* 0x0000000c0b007223 */ /* 0x000fce0000000000 */
.L_x_19:
[----:B------:R-:W-:Y:S05]  /*07d0*/  BSYNC.RECONVERGENT B1 ;  /* 0x0000000000017941 */ /* 0x000fea0003800200 */
.L_x_17:
[----:B------:R-:W-:-:S07]  /*07e0*/  FMNMX R9, R9, R0, PT ;  /* 0x0000000009097209 */ /* 0x000fce0003800000 */
.L_x_16:
[----:B------:R-:W-:Y:S05]  /*07f0*/  BSYNC.RECONVERGENT B0 ;  /* 0x0000000000007941 */ /* 0x000fea0003800200 */
.L_x_15:
[----:B------:R-:W-:Y:S01]  /*0800*/  UISETP.GE.U32.AND UP0, UPT, UR4, 0x3df, UPT ;  /* 0x000003df0400788c */ /* 0x000fe2000bf06070 */
[----:B------:R-:W-:Y:S01]  /*0810*/  IADD3 R4, P0, PT, R4, 0x20, RZ ;  /* 0x0000002004047810 */ /* 0x000fe20007f1e0ff */
[----:B------:R-:W-:Y:S01]  /*0820*/  UIADD3 UR5, UPT, UPT, UR4, 0x8, URZ ;  /* 0x0000000804057890 */ /* 0x000fe2000fffe0ff */
[----:B------:R-:W-:-:S03]  /*0830*/  IADD3 R14, PT, PT, R14, 0x8, RZ ;  /* 0x000000080e0e7810 */ /* 0x000fc60007ffe0ff */
[----:B------:R-:W-:-:S03]  /*0840*/  IMAD.X R5, RZ, RZ, R5, P0 ;  /* 0x000000ffff057224 */ /* 0x000fc600000e0605 */
[----:B------:R-:W-:Y:S01]  /*0850*/  UMOV UR4, UR5 ;  /* 0x0000000500047c82 */ /* 0x000fe20008000000 */
[----:B------:R-:W-:Y:S05]  /*0860*/  BRA.U !UP0, `(.L_x_20) ;  /* 0xfffffff908287547 */ /* 0x000fea000b83ffff */
[----:B------:R-:W0:Y:S01]  /*0870*/  S2UR UR5, SR_CgaCtaId ;  /* 0x00000000000579c3 */ /* 0x000e220000008800 */
[----:B------:R-:W-:Y:S01]  /*0880*/  UMOV UR4, 0x400 ;  /* 0x0000040000047882 */ /* 0x000fe20000000000 */
[----:B------:R-:W-:Y:S02]  /*0890*/  ISETP.GE.U32.AND P1, PT, R10, 0x2, PT ;  /* 0x000000020a00780c */ /* 0x000fe40003f26070 */
[----:B------:R-:W-:Y:S01]  /*08a0*/  ISETP.NE.AND P0, PT, R7, RZ, PT ;  /* 0x000000ff0700720c */ /* 0x000fe20003f05270 */
[----:B0-----:R-:W-:-:S06]  /*08b0*/  ULEA UR4, UR5, UR4, 0x18 ;  /* 0x0000000405047291 */ /* 0x001fcc000f8ec0ff */
[----:B------:R-:W-:-:S05]  /*08c0*/  LEA R0, R7, UR4, 0x2 ;  /* 0x0000000407007c11 */ /* 0x000fca000f8e10ff */
[----:B------:R0:W-:Y:S01]  /*08d0*/  STS [R0], R9 ;  /* 0x0000000900007388 */ /* 0x0001e20000000800 */
[----:B------:R-:W-:Y:S06]  /*08e0*/  BAR.SYNC.DEFER_BLOCKING 0x0 ;  /* 0x0000000000007b1d */ /* 0x000fec0000010000 */
[----:B------:R-:W-:Y:S05]  /*08f0*/  @!P1 BRA `(.L_x_21) ;  /* 0x00000000002c9947 */ /* 0x000fea0003800000 */
.L_x_22:
[----:B------:R-:W-:-:S04]  /*0900*/  SHF.R.U32.HI R4, RZ, 0x1, R10 ;  /* 0x00000001ff047819 */ /* 0x000fc8000001160a */
[----:B------:R-:W-:-:S13]  /*0910*/  ISETP.GE.U32.AND P1, PT, R7, R4, PT ;  /* 0x000000040700720c */ /* 0x000fda0003f26070 */
[----:B------:R-:W-:Y:S01]  /*0920*/  @!P1 LEA R3, R4, R0, 0x2 ;  /* 0x0000000004039211 */ /* 0x000fe200078e10ff */
[----:B------:R-:W-:Y:S05]  /*0930*/  @!P1 LDS R2, [R0] ;  /* 0x0000000000029984 */ /* 0x000fea0000000800 */
[----:B------:R-:W1:Y:S02]  /*0940*/  @!P1 LDS R3, [R3] ;  /* 0x0000000003039984 */ /* 0x000e640000000800 */
[----:B-1----:R-:W-:-:S05]  /*0950*/  @!P1 FMNMX R5, R2, R3, PT ;  /* 0x0000000302059209 */ /* 0x002fca0003800000 */
[----:B------:R1:W-:Y:S01]  /*0960*/  @!P1 STS [R0], R5 ;  /* 0x0000000500009388 */ /* 0x0003e20000000800 */
[----:B------:R-:W-:Y:S01]  /*0970*/  BAR.SYNC.DEFER_BLOCKING 0x0 ;  /* 0x0000000000007b1d */ /* 0x000fe20000010000 */
[----:B------:R-:W-:Y:S02]  /*0980*/  ISETP.GT.U32.AND P1, PT, R10, 0x3, PT ;  /* 0x000000030a00780c */ /* 0x000fe40003f24070 */
[----:B------:R-:W-:-:S11]  /*0990*/  MOV R10, R4 ;  /* 0x00000004000a7202 */ /* 0x000fd60000000f00 */
[----:B-1----:R-:W-:Y:S05]  /*09a0*/  @P1 BRA `(.L_x_22) ;  /* 0xfffffffc00d41947 */ /* 0x002fea000383ffff */
.L_x_21:
[----:B------:R-:W-:Y:S05]  /*09b0*/  @P0 EXIT ;  /* 0x000000000000094d */ /* 0x000fea0003800000 */
[----:B------:R-:W1:Y:S01]  /*09c0*/  S2UR UR5, SR_CgaCtaId ;  /* 0x00000000000579c3 */ /* 0x000e620000008800 */
[----:B------:R-:W-:-:S07]  /*09d0*/  UMOV UR4, 0x400 ;  /* 0x0000040000047882 */ /* 0x000fce0000000000 */
[----:B------:R-:W2:Y:S01]  /*09e0*/  LDC.64 R2, c[0x0][0x388] ;  /* 0x0000e200ff027b82 */ /* 0x000ea20000000a00 */
[----:B-1----:R-:W-:Y:S01]  /*09f0*/  ULEA UR4, UR5, UR4, 0x18 ;  /* 0x0000000405047291 */ /* 0x002fe2000f8ec0ff */
[----:B--2---:R-:W-:-:S08]  /*0a00*/  IMAD.WIDE.U32 R6, R6, 0x4, R2 ;  /* 0x0000000406067825 */ /* 0x004fd000078e0002 */
[----:B------:R-:W1:Y:S04]  /*0a10*/  LDS R5, [UR4] ;  /* 0x00000004ff057984 */ /* 0x000e680008000800 */
[----:B-1----:R-:W-:Y:S01]  /*0a20*/  STG.E desc[UR6][R6.64], R5 ;  /* 0x0000000506007986 */ /* 0x002fe2000c101906 */
[----:B------:R-:W-:Y:S05]  /*0a30*/  EXIT ;  /* 0x000000000000794d */ /* 0x000fea0003800000 */
        .weak           $__internal_0_$__cuda_sm20_sqrt_rn_f32_slowpath
        .type           $__internal_0_$__cuda_sm20_sqrt_rn_f32_slowpath,@function
        .size           $__internal_0_$__cuda_sm20_sqrt_rn_f32_slowpath,(.L_x_25 - $__internal_0_$__cuda_sm20_sqrt_rn_f32_slowpath)
$__internal_0_$__cuda_sm20_sqrt_rn_f32_slowpath:
[----:B------:R-:W-:-:S13]  /*0a40*/  LOP3.LUT P0, RZ, R0, 0x7fffffff, RZ, 0xc0, !PT ;  /* 0x7fffffff00ff7812 */ /* 0x000fda000780c0ff */
[----:B------:R-:W-:Y:S01]  /*0a50*/  @!P0 MOV R11, R0 ;  /* 0x00000000000b8202 */ /* 0x000fe20000000f00 */
[----:B------:R-:W-:Y:S06]  /*0a60*/  @!P0 BRA `(.L_x_23) ;  /* 0x0000000000408947 */ /* 0x000fec0003800000 */
[----:B------:R-:W-:-:S13]  /*0a70*/  FSETP.GEU.FTZ.AND P0, PT, R0, RZ, PT ;  /* 0x000000ff0000720b */ /* 0x000fda0003f1e000 */
[----:B------:R-:W-:Y:S01]  /*0a80*/  @!P0 IMAD.MOV.U32 R11, RZ, RZ, 0x7fffffff ;  /* 0x7fffffffff0b8424 */ /* 0x000fe200078e00ff */
[----:B------:R-:W-:Y:S06]  /*0a90*/  @!P0 BRA `(.L_x_23) ;  /* 0x0000000000348947 */ /* 0x000fec0003800000 */
[----:B------:R-:W-:-:S13]  /*0aa0*/  FSETP.GTU.FTZ.AND P0, PT, |R0|, +INF , PT ;  /* 0x7f8000000000780b */ /* 0x000fda0003f1c200 */
[----:B------:R-:W-:Y:S01]  /*0ab0*/  @P0 FADD.FTZ R11, R0, 1 ;  /* 0x3f800000000b0421 */ /* 0x000fe20000010000 */
[----:B------:R-:W-:Y:S06]  /*0ac0*/  @P0 BRA `(.L_x_23) ;  /* 0x0000000000280947 */ /* 0x000fec0003800000 */
[----:B------:R-:W-:-:S13]  /*0ad0*/  FSETP.NEU.FTZ.AND P0, PT, |R0|, +INF , PT ;  /* 0x7f8000000000780b */ /* 0x000fda0003f1d200 */
[----:B------:R-:W-:-:S04]  /*0ae0*/  @P0 FFMA R12, R0, 1.84467440737095516160e+19, RZ ;  /* 0x5f800000000c0823 */ /* 0x000fc800000000ff */
[----:B------:R-:W0:Y:S02]  /*0af0*/  @P0 MUFU.RSQ R11, R12 ;  /* 0x0000000c000b0308 */ /* 0x000e240000001400 */
[----:B0-----:R-:W-:Y:S01]  /*0b00*/  @P0 FMUL.FTZ R13, R12, R11 ;  /* 0x0000000b0c0d0220 */ /* 0x001fe20000410000 */
[----:B------:R-:W-:Y:S01]  /*0b10*/  @P0 FMUL.FTZ R17, R11, 0.5 ;  /* 0x3f0000000b110820 */ /* 0x000fe20000410000 */
[----:B------:R-:W-:Y:S02]  /*0b20*/  @!P0 MOV R11, R0 ;  /* 0x00000000000b8202 */ /* 0x000fe40000000f00 */
[----:B------:R-:W-:-:S04]  /*0b30*/  @P0 FADD.FTZ R15, -R13, -RZ ;  /* 0x800000ff0d0f0221 */ /* 0x000fc80000010100 */
[----:B------:R-:W-:-:S04]  /*0b40*/  @P0 FFMA R16, R13, R15, R12 ;  /* 0x0000000f0d100223 */ /* 0x000fc8000000000c */
[----:B------:R-:W-:-:S04]  /*0b50*/  @P0 FFMA R16, R16, R17, R13 ;  /* 0x0000001110100223 */ /* 0x000fc8000000000d */
[----:B------:R-:W-:-:S07]  /*0b60*/  @P0 FMUL.FTZ R11, R16, 2.3283064365386962891e-10 ;  /* 0x2f800000100b0820 */ /* 0x000fce0000410000 */
.L_x_23:
[----:B------:R-:W-:Y:S01]  /*0b70*/  HFMA2 R13, -RZ, RZ, 0, 0 ;  /* 0x00000000ff0d7431 */ /* 0x000fe200000001ff */
[----:B------:R-:W-:Y:S02]  /*0b80*/  MOV R12, R18 ;  /* 0x00000012000c7202 */ /* 0x000fe40000000f00 */
[----:B------:R-:W-:Y:S02]  /*0b90*/  MOV R0, R11 ;  /* 0x0000000b00007202 */ /* 0x000fe40000000f00 */
[----:B------:R-:W-:Y:S05]  /*0ba0*/  RET.REL.NODEC R12 `(_Z19findMinimumDistancePfS_) ;  /* 0xfffffff40c147950 */ /* 0x000fea0003c3ffff */
.L_x_24:
[----:B------:R-:W-:-:S00]  /*0bb0*/  BRA `(.L_x_24) ;  /* 0xfffffffc00fc7947 */ /* 0x000fc0000383ffff */
[----:B------:R-:W-:-:S00]  /*0bc0*/  NOP ;  /* 0x0000000000007918 */ /* 0x000fc00000000000 */
        /* <DEDUP_REMOVED lines=11> */
.L_x_25:


//--------------------- .nv.shared._Z19findMinimumDistancePfS_ --------------------------
	.section	.nv.shared._Z19findMinimumDistancePfS_,"aw",@nobits
	.sectionflags	@""
	.align	4
.nv.shared._Z19findMinimumDistancePfS_:
	.zero		2048


//--------------------- .nv.shared.reserved.0     --------------------------
	.section	.nv.shared.reserved.0,"aw",@nobits
	.weak		__nv_reservedSMEM_offset_0_alias
	.size		__nv_reservedSMEM_offset_0_alias, 0, 64
	.other		__nv_reservedSMEM_offset_0_alias,@"STO_CUDA_RESERVED_SHARED STV_DEFAULT"
__nv_reservedSMEM_offset_0_alias:
	.zero		0
	.zero		64


//--------------------- .nv.constant0._Z19findMinimumDistancePfS_ --------------------------
	.section	.nv.constant0._Z19findMinimumDistancePfS_,"a",@progbits
	.sectionflags	@""
	.align	4
.nv.constant0._Z19findMinimumDistancePfS_:
	.zero		912


//--------------------- SYMBOLS --------------------------

	.type		.nv.reservedSmem.offset0,@object
	.size		.nv.reservedSmem.offset0,0x4
	.type		.nv.reservedSmem.cap,@object
	.size		.nv.reservedSmem.cap,0x4
